	.headerflags	@"EF_CUDA_TEXMODE_UNIFIED EF_CUDA_64BIT_ADDRESS EF_CUDA_ACCELERATORS EF_CUDA_SM90 EF_CUDA_VIRTUAL_SM(EF_CUDA_SM90)"
	.elftype	@"ET_EXEC"


//--------------------- .nv.info                  --------------------------
	.section	.nv.info,"",@"SHT_CUDA_INFO"
	.align	4


	//----- nvinfo : EIATTR_REGCOUNT
	.align		4
        /*0000*/ 	.byte	0x04, 0x2f
        /*0002*/ 	.short	(.L_1 - .L_0)
	.align		4
.L_0:
        /*0004*/ 	.word	index@(triton_poi_fused_convolution_34)
        /*0008*/ 	.word	0x0000000c


	//----- nvinfo : EIATTR_MIN_STACK_SIZE
	.align		4
.L_1:
        /*000c*/ 	.byte	0x04, 0x12
        /*000e*/ 	.short	(.L_3 - .L_2)
	.align		4
.L_2:
        /*0010*/ 	.word	index@(triton_poi_fused_convolution_34)
        /*0014*/ 	.word	0x00000000


	//----- nvinfo : EIATTR_FRAME_SIZE
	.align		4
.L_3:
        /*0018*/ 	.byte	0x04, 0x11
        /*001a*/ 	.short	(.L_5 - .L_4)
	.align		4
.L_4:
        /*001c*/ 	.word	index@(triton_poi_fused_convolution_34)
        /*0020*/ 	.word	0x00000000


	//----- nvinfo : EIATTR_MIN_STACK_SIZE
	.align		4
.L_5:
        /*0024*/ 	.byte	0x04, 0x12
        /*0026*/ 	.short	(.L_7 - .L_6)
	.align		4
.L_6:
        /*0028*/ 	.word	index@(triton_poi_fused_convolution_34)
        /*002c*/ 	.word	0x00000000
.L_7:


//--------------------- .nv.info.triton_poi_fused_convolution_34 --------------------------
	.section	.nv.info.triton_poi_fused_convolution_34,"",@"SHT_CUDA_INFO"
	.sectionflags	@""
	.align	4


	//----- nvinfo : EIATTR_CUDA_API_VERSION
	.align		4
        /*0000*/ 	.byte	0x04, 0x37
        /*0002*/ 	.short	(.L_9 - .L_8)
.L_8:
        /*0004*/ 	.word	0x0000007c


	//----- nvinfo : EIATTR_KPARAM_INFO
	.align		4
.L_9:
        /*0008*/ 	.byte	0x04, 0x17
        /*000a*/ 	.short	(.L_11 - .L_10)
.L_10:
        /*000c*/ 	.word	0x00000000
        /*0010*/ 	.short	0x0002
        /*0012*/ 	.short	0x0010
        /*0014*/ 	.byte	0x00, 0xf0, 0x11, 0x00


	//----- nvinfo : EIATTR_KPARAM_INFO
	.align		4
.L_11:
        /*0018*/ 	.byte	0x04, 0x17
        /*001a*/ 	.short	(.L_13 - .L_12)
.L_12:
        /*001c*/ 	.word	0x00000000
        /*0020*/ 	.short	0x0001
        /*0022*/ 	.short	0x0008
        /*0024*/ 	.byte	0x00, 0xf4, 0x21, 0x00


	//----- nvinfo : EIATTR_KPARAM_INFO
	.align		4
.L_13:
        /*0028*/ 	.byte	0x04, 0x17
        /*002a*/ 	.short	(.L_15 - .L_14)
.L_14:
        /*002c*/ 	.word	0x00000000
        /*0030*/ 	.short	0x0000
        /*0032*/ 	.short	0x0000
        /*0034*/ 	.byte	0x00, 0xf4, 0x21, 0x00


	//----- nvinfo : EIATTR_SPARSE_MMA_MASK
	.align		4
.L_15:
        /*0038*/ 	.byte	0x03, 0x50
        /*003a*/ 	.short	0x0000


	//----- nvinfo : EIATTR_MAXREG_COUNT
	.align		4
        /*003c*/ 	.byte	0x03, 0x1b
        /*003e*/ 	.short	0x00ff


	//----- nvinfo : EIATTR_EXIT_INSTR_OFFSETS
	.align		4
        /*0040*/ 	.byte	0x04, 0x1c
        /*0042*/ 	.short	(.L_17 - .L_16)


	//   ....[0]....
.L_16:
        /*0044*/ 	.word	0x00000150


	//   ....[1]....
        /*0048*/ 	.word	0x00000170


	//----- nvinfo : EIATTR_REQNTID
	.align		4
.L_17:
        /*004c*/ 	.byte	0x04, 0x10
        /*004e*/ 	.short	(.L_19 - .L_18)
.L_18:
        /*0050*/ 	.word	0x00000080
        /*0054*/ 	.word	0x00000001
        /*0058*/ 	.word	0x00000001


	//----- nvinfo : EIATTR_CBANK_PARAM_SIZE
	.align		4
.L_19:
        /*005c*/ 	.byte	0x03, 0x19
        /*005e*/ 	.short	0x0014


	//----- nvinfo : EIATTR_PARAM_CBANK
	.align		4
        /*0060*/ 	.byte	0x04, 0x0a
        /*0062*/ 	.short	(.L_21 - .L_20)
	.align		4
.L_20:
        /*0064*/ 	.word	index@(.nv.constant0.triton_poi_fused_convolution_34)
        /*0068*/ 	.short	0x0210
        /*006a*/ 	.short	0x0014


	//----- nvinfo : EIATTR_SW_WAR
	.align		4
.L_21:
        /*006c*/ 	.byte	0x04, 0x36
        /*006e*/ 	.short	(.L_23 - .L_22)
.L_22:
        /*0070*/ 	.word	0x00000008
.L_23:


//--------------------- .nv.callgraph             --------------------------
	.section	.nv.callgraph,"",@"SHT_CUDA_CALLGRAPH"
	.align	4
	.sectionentsize	8
	.align		4
        /*0000*/ 	.word	0x00000000
	.align		4
        /*0004*/ 	.word	0xffffffff
	.align		4
        /*0008*/ 	.word	0x00000000
	.align		4
        /*000c*/ 	.word	0xfffffffe
	.align		4
        /*0010*/ 	.word	0x00000000
	.align		4
        /*0014*/ 	.word	0xfffffffd
	.align		4
        /*0018*/ 	.word	0x00000000
	.align		4
        /*001c*/ 	.word	0xfffffffc


//--------------------- .text.triton_poi_fused_convolution_34 --------------------------
	.section	.text.triton_poi_fused_convolution_34,"ax",@progbits
	.align	128
        .global         triton_poi_fused_convolution_34
        .type           triton_poi_fused_convolution_34,@function
        .size           triton_poi_fused_convolution_34,(.L_x_1 - triton_poi_fused_convolution_34)
        .other          triton_poi_fused_convolution_34,@"STO_CUDA_ENTRY STV_DEFAULT"
triton_poi_fused_convolution_34:
.text.triton_poi_fused_convolution_34:
[----:B------:R-:W0:Y:S02]  /*0000*/  LDC R1, c[0x0][0x28] ;  /* 0x00000a00ff017b82 */ /* 0x000e240000000800 */
[----:B------:R-:W1:Y:S01]  /*0010*/  S2R R6, SR_TID.X ;  /* 0x0000000000067919 */ /* 0x000e620000002100 */
[----:B------:R-:W2:Y:S01]  /*0020*/  LDC.64 R2, c[0x0][0x210] ;  /* 0x00008400ff027b82 */ /* 0x000ea20000000a00 */
[----:B------:R-:W-:Y:S01]  /*0030*/  ULDC.64 UR4, c[0x0][0x208] ;  /* 0x0000820000047ab9 */ /* 0x000fe20000000a00 */
[----:B------:R-:W3:Y:S06]  /*0040*/  S2R R7, SR_CTAID.X ;  /* 0x0000000000077919 */ /* 0x000eec0000002500 */
[----:B------:R-:W4:Y:S01]  /*0050*/  LDC.64 R4, c[0x0][0x218] ;  /* 0x00008600ff047b82 */ /* 0x000f220000000a00 */
[----:B-1----:R-:W-:-:S04]  /*0060*/  LOP3.LUT R6, R6, 0x7f, RZ, 0xc0, !PT ;  /* 0x0000007f06067812 */ /* 0x002fc800078ec0ff */
[----:B---3--:R-:W-:Y:S01]  /*0070*/  LEA R7, R7, R6, 0x7 ;  /* 0x0000000607077211 */ /* 0x008fe200078e38ff */
[----:B------:R-:W-:-:S03]  /*0080*/  HFMA2.MMA R6, -RZ, RZ, 0, 0 ;  /* 0x00000000ff067435 */ /* 0x000fc600000001ff */
[C---:B------:R-:W-:Y:S01]  /*0090*/  ISETP.GE.AND P0, PT, R7.reuse, 0x1e0, PT ;  /* 0x000001e00700780c */ /* 0x040fe20003f06270 */
[----:B--2---:R-:W-:-:S06]  /*00a0*/  IMAD.WIDE R2, R7, 0x4, R2 ;  /* 0x0000000407027825 */ /* 0x004fcc00078e0202 */
[----:B------:R-:W-:-:S05]  /*00b0*/  IMAD.HI R0, R7, -0x77777777, R6 ;  /* 0x8888888907007827 */ /* 0x000fca00078e0206 */
[----:B------:R-:W-:-:S04]  /*00c0*/  SHF.R.U32.HI R9, RZ, 0x1f, R0 ;  /* 0x0000001fff097819 */ /* 0x000fc80000011600 */
[----:B------:R-:W-:Y:S02]  /*00d0*/  LEA.HI.SX32 R9, R0, R9, 0x1a ;  /* 0x0000000900097211 */ /* 0x000fe400078fd2ff */
[----:B------:R-:W-:-:S03]  /*00e0*/  MOV R0, RZ ;  /* 0x000000ff00007202 */ /* 0x000fc60000000f00 */
[----:B------:R-:W-:Y:S01]  /*00f0*/  IMAD R9, R9, -0x78, R7 ;  /* 0xffffff8809097824 */ /* 0x000fe200078e0207 */
[----:B------:R-:W-:Y:S02]  /*0100*/  HFMA2.MMA R7, -RZ, RZ, 0, 0 ;  /* 0x00000000ff077435 */ /* 0x000fe400000001ff */
[----:B------:R-:W2:Y:S01]  /*0110*/  @!P0 LDG.E R0, desc[UR4][R2.64] ;  /* 0x0000000402008981 */ /* 0x000ea2000c1e1900 */
[----:B----4-:R-:W-:-:S07]  /*0120*/  IMAD.WIDE R4, R9, 0x4, R4 ;  /* 0x0000000409047825 */ /* 0x010fce00078e0204 */
[----:B------:R-:W2:Y:S02]  /*0130*/  @!P0 LDG.E.EL R7, desc[UR4][R4.64] ;  /* 0x0000000404078981 */ /* 0x000ea4000c2e1900 */
[----:B--2---:R-:W-:Y:S01]  /*0140*/  FADD R7, R7, R0 ;  /* 0x0000000007077221 */ /* 0x004fe20000000000 */
[----:B------:R-:W-:Y:S06]  /*0150*/  @P0 EXIT ;  /* 0x000000000000094d */ /* 0x000fec0003800000 */
[----:B------:R-:W-:Y:S01]  /*0160*/  STG.E desc[UR4][R2.64], R7 ;  /* 0x0000000702007986 */ /* 0x000fe2000c101904 */
[----:B------:R-:W-:Y:S05]  /*0170*/  EXIT ;  /* 0x000000000000794d */ /* 0x000fea0003800000 */
.L_x_0:
[----:B------:R-:W-:-:S00]  /*0180*/  BRA `(.L_x_0) ;  /* 0xfffffffc00fc7947 */ /* 0x000fc0000383ffff */
[----:B------:R-:W-:-:S00]  /*0190*/  NOP ;  /* 0x0000000000007918 */ /* 0x000fc00000000000 */
        /* <DEDUP_REMOVED lines=14> */
.L_x_1:


//--------------------- .nv.constant0.triton_poi_fused_convolution_34 --------------------------
	.section	.nv.constant0.triton_poi_fused_convolution_34,"a",@progbits
	.sectionflags	@""
	.align	4
.nv.constant0.triton_poi_fused_convolution_34:
	.zero		548
